//
// Generated by NVIDIA NVVM Compiler
//
// Compiler Build ID: CL-36424714
// Cuda compilation tools, release 13.0, V13.0.88
// Based on NVVM 20.0.0
//

.version 9.0
.target sm_100
.address_size 64

	// .globl	_Z9kernel_v2iiiPKfiS0_iPfi
// _ZZ9kernel_v2iiiPKfiS0_iPfiE6tile_A has been demoted
// _ZZ9kernel_v2iiiPKfiS0_iPfiE6tile_B has been demoted

.visible .entry _Z9kernel_v2iiiPKfiS0_iPfi(
	.param .u32 _Z9kernel_v2iiiPKfiS0_iPfi_param_0,
	.param .u32 _Z9kernel_v2iiiPKfiS0_iPfi_param_1,
	.param .u32 _Z9kernel_v2iiiPKfiS0_iPfi_param_2,
	.param .u64 .ptr .align 1 _Z9kernel_v2iiiPKfiS0_iPfi_param_3,
	.param .u32 _Z9kernel_v2iiiPKfiS0_iPfi_param_4,
	.param .u64 .ptr .align 1 _Z9kernel_v2iiiPKfiS0_iPfi_param_5,
	.param .u32 _Z9kernel_v2iiiPKfiS0_iPfi_param_6,
	.param .u64 .ptr .align 1 _Z9kernel_v2iiiPKfiS0_iPfi_param_7,
	.param .u32 _Z9kernel_v2iiiPKfiS0_iPfi_param_8
)
{
	.reg .pred 	%p<3>;
	.reg .b32 	%r<61>;
	.reg .b32 	%f<261>;
	.reg .b64 	%rd<29>;
	// demoted variable
	.shared .align 4 .b8 _ZZ9kernel_v2iiiPKfiS0_iPfiE6tile_A[4096];
	// demoted variable
	.shared .align 4 .b8 _ZZ9kernel_v2iiiPKfiS0_iPfiE6tile_B[4096];
	ld.param.u32 	%r8, [_Z9kernel_v2iiiPKfiS0_iPfi_param_2];
	ld.param.u64 	%rd4, [_Z9kernel_v2iiiPKfiS0_iPfi_param_3];
	ld.param.u32 	%r9, [_Z9kernel_v2iiiPKfiS0_iPfi_param_4];
	mov.u32 	%r1, %tid.y;
	mov.u32 	%r2, %tid.x;
	setp.lt.s32 	%p1, %r8, 1;
	mov.f32 	%f245, 0f00000000;
	mov.f32 	%f246, %f245;
	mov.f32 	%f247, %f245;
	mov.f32 	%f248, %f245;
	mov.f32 	%f249, %f245;
	mov.f32 	%f250, %f245;
	mov.f32 	%f251, %f245;
	mov.f32 	%f252, %f245;
	mov.f32 	%f253, %f245;
	mov.f32 	%f254, %f245;
	mov.f32 	%f255, %f245;
	mov.f32 	%f256, %f245;
	mov.f32 	%f257, %f245;
	mov.f32 	%f258, %f245;
	mov.f32 	%f259, %f245;
	mov.f32 	%f260, %f245;
	@%p1 bra 	$L__BB0_3;
	ld.param.u32 	%r56, [_Z9kernel_v2iiiPKfiS0_iPfi_param_6];
	mov.u32 	%r13, %ntid.x;
	mad.lo.s32 	%r14, %r1, %r13, %r2;
	shr.u32 	%r15, %r14, 3;
	mov.u32 	%r16, %ctaid.y;
	shl.b32 	%r17, %r16, 7;
	add.s32 	%r18, %r17, %r15;
	mul.lo.s32 	%r19, %r9, %r18;
	cvt.s64.s32 	%rd7, %r19;
	shr.u32 	%r20, %r14, 7;
	cvt.u64.u32 	%rd8, %r14;
	and.b64  	%rd9, %rd8, 7;
	add.s64 	%rd10, %rd7, %rd9;
	shl.b64 	%rd11, %rd10, 2;
	cvta.to.global.u64 	%rd12, %rd4;
	add.s64 	%rd28, %rd12, %rd11;
	mul.lo.s32 	%r59, %r56, %r20;
	mov.b32 	%r60, 0;
	mov.f32 	%f245, 0f00000000;
$L__BB0_2:
	ld.param.u32 	%r57, [_Z9kernel_v2iiiPKfiS0_iPfi_param_6];
	ld.param.u64 	%rd26, [_Z9kernel_v2iiiPKfiS0_iPfi_param_5];
	ld.global.f32 	%f51, [%rd28];
	shl.b32 	%r25, %r14, 2;
	and.b32  	%r26, %r25, -32;
	mov.u32 	%r27, _ZZ9kernel_v2iiiPKfiS0_iPfiE6tile_A;
	add.s32 	%r28, %r27, %r26;
	and.b32  	%r29, %r25, 28;
	add.s32 	%r30, %r28, %r29;
	st.shared.f32 	[%r30], %f51;
	cvt.s64.s32 	%rd13, %r59;
	mov.u32 	%r31, %ctaid.x;
	shl.b32 	%r32, %r31, 7;
	and.b32  	%r33, %r14, 127;
	or.b32  	%r34, %r32, %r33;
	cvt.s64.s32 	%rd14, %r34;
	add.s64 	%rd15, %rd13, %rd14;
	cvta.to.global.u64 	%rd16, %rd26;
	shl.b64 	%rd17, %rd15, 2;
	add.s64 	%rd18, %rd16, %rd17;
	ld.global.f32 	%f52, [%rd18];
	and.b32  	%r35, %r25, -512;
	mov.u32 	%r36, _ZZ9kernel_v2iiiPKfiS0_iPfiE6tile_B;
	add.s32 	%r37, %r36, %r35;
	and.b32  	%r38, %r25, 508;
	add.s32 	%r39, %r37, %r38;
	st.shared.f32 	[%r39], %f52;
	bar.sync 	0;
	shl.b32 	%r40, %r1, 7;
	add.s32 	%r41, %r27, %r40;
	ld.shared.f32 	%f53, [%r41];
	shl.b32 	%r42, %r2, 4;
	add.s32 	%r43, %r36, %r42;
	ld.shared.f32 	%f54, [%r43];
	fma.rn.f32 	%f55, %f53, %f54, %f260;
	ld.shared.f32 	%f56, [%r41+4];
	ld.shared.f32 	%f57, [%r43+512];
	fma.rn.f32 	%f58, %f56, %f57, %f55;
	ld.shared.f32 	%f59, [%r41+8];
	ld.shared.f32 	%f60, [%r43+1024];
	fma.rn.f32 	%f61, %f59, %f60, %f58;
	ld.shared.f32 	%f62, [%r41+12];
	ld.shared.f32 	%f63, [%r43+1536];
	fma.rn.f32 	%f64, %f62, %f63, %f61;
	ld.shared.f32 	%f65, [%r41+16];
	ld.shared.f32 	%f66, [%r43+2048];
	fma.rn.f32 	%f67, %f65, %f66, %f64;
	ld.shared.f32 	%f68, [%r41+20];
	ld.shared.f32 	%f69, [%r43+2560];
	fma.rn.f32 	%f70, %f68, %f69, %f67;
	ld.shared.f32 	%f71, [%r41+24];
	ld.shared.f32 	%f72, [%r43+3072];
	fma.rn.f32 	%f73, %f71, %f72, %f70;
	ld.shared.f32 	%f74, [%r41+28];
	ld.shared.f32 	%f75, [%r43+3584];
	fma.rn.f32 	%f260, %f74, %f75, %f73;
	ld.shared.f32 	%f76, [%r43+4];
	fma.rn.f32 	%f77, %f53, %f76, %f259;
	ld.shared.f32 	%f78, [%r43+516];
	fma.rn.f32 	%f79, %f56, %f78, %f77;
	ld.shared.f32 	%f80, [%r43+1028];
	fma.rn.f32 	%f81, %f59, %f80, %f79;
	ld.shared.f32 	%f82, [%r43+1540];
	fma.rn.f32 	%f83, %f62, %f82, %f81;
	ld.shared.f32 	%f84, [%r43+2052];
	fma.rn.f32 	%f85, %f65, %f84, %f83;
	ld.shared.f32 	%f86, [%r43+2564];
	fma.rn.f32 	%f87, %f68, %f86, %f85;
	ld.shared.f32 	%f88, [%r43+3076];
	fma.rn.f32 	%f89, %f71, %f88, %f87;
	ld.shared.f32 	%f90, [%r43+3588];
	fma.rn.f32 	%f259, %f74, %f90, %f89;
	ld.shared.f32 	%f91, [%r43+8];
	fma.rn.f32 	%f92, %f53, %f91, %f258;
	ld.shared.f32 	%f93, [%r43+520];
	fma.rn.f32 	%f94, %f56, %f93, %f92;
	ld.shared.f32 	%f95, [%r43+1032];
	fma.rn.f32 	%f96, %f59, %f95, %f94;
	ld.shared.f32 	%f97, [%r43+1544];
	fma.rn.f32 	%f98, %f62, %f97, %f96;
	ld.shared.f32 	%f99, [%r43+2056];
	fma.rn.f32 	%f100, %f65, %f99, %f98;
	ld.shared.f32 	%f101, [%r43+2568];
	fma.rn.f32 	%f102, %f68, %f101, %f100;
	ld.shared.f32 	%f103, [%r43+3080];
	fma.rn.f32 	%f104, %f71, %f103, %f102;
	ld.shared.f32 	%f105, [%r43+3592];
	fma.rn.f32 	%f258, %f74, %f105, %f104;
	ld.shared.f32 	%f106, [%r43+12];
	fma.rn.f32 	%f107, %f53, %f106, %f257;
	ld.shared.f32 	%f108, [%r43+524];
	fma.rn.f32 	%f109, %f56, %f108, %f107;
	ld.shared.f32 	%f110, [%r43+1036];
	fma.rn.f32 	%f111, %f59, %f110, %f109;
	ld.shared.f32 	%f112, [%r43+1548];
	fma.rn.f32 	%f113, %f62, %f112, %f111;
	ld.shared.f32 	%f114, [%r43+2060];
	fma.rn.f32 	%f115, %f65, %f114, %f113;
	ld.shared.f32 	%f116, [%r43+2572];
	fma.rn.f32 	%f117, %f68, %f116, %f115;
	ld.shared.f32 	%f118, [%r43+3084];
	fma.rn.f32 	%f119, %f71, %f118, %f117;
	ld.shared.f32 	%f120, [%r43+3596];
	fma.rn.f32 	%f257, %f74, %f120, %f119;
	ld.shared.f32 	%f121, [%r41+32];
	fma.rn.f32 	%f122, %f121, %f54, %f256;
	ld.shared.f32 	%f123, [%r41+36];
	fma.rn.f32 	%f124, %f123, %f57, %f122;
	ld.shared.f32 	%f125, [%r41+40];
	fma.rn.f32 	%f126, %f125, %f60, %f124;
	ld.shared.f32 	%f127, [%r41+44];
	fma.rn.f32 	%f128, %f127, %f63, %f126;
	ld.shared.f32 	%f129, [%r41+48];
	fma.rn.f32 	%f130, %f129, %f66, %f128;
	ld.shared.f32 	%f131, [%r41+52];
	fma.rn.f32 	%f132, %f131, %f69, %f130;
	ld.shared.f32 	%f133, [%r41+56];
	fma.rn.f32 	%f134, %f133, %f72, %f132;
	ld.shared.f32 	%f135, [%r41+60];
	fma.rn.f32 	%f256, %f135, %f75, %f134;
	fma.rn.f32 	%f136, %f121, %f76, %f255;
	fma.rn.f32 	%f137, %f123, %f78, %f136;
	fma.rn.f32 	%f138, %f125, %f80, %f137;
	fma.rn.f32 	%f139, %f127, %f82, %f138;
	fma.rn.f32 	%f140, %f129, %f84, %f139;
	fma.rn.f32 	%f141, %f131, %f86, %f140;
	fma.rn.f32 	%f142, %f133, %f88, %f141;
	fma.rn.f32 	%f255, %f135, %f90, %f142;
	fma.rn.f32 	%f143, %f121, %f91, %f254;
	fma.rn.f32 	%f144, %f123, %f93, %f143;
	fma.rn.f32 	%f145, %f125, %f95, %f144;
	fma.rn.f32 	%f146, %f127, %f97, %f145;
	fma.rn.f32 	%f147, %f129, %f99, %f146;
	fma.rn.f32 	%f148, %f131, %f101, %f147;
	fma.rn.f32 	%f149, %f133, %f103, %f148;
	fma.rn.f32 	%f254, %f135, %f105, %f149;
	fma.rn.f32 	%f150, %f121, %f106, %f253;
	fma.rn.f32 	%f151, %f123, %f108, %f150;
	fma.rn.f32 	%f152, %f125, %f110, %f151;
	fma.rn.f32 	%f153, %f127, %f112, %f152;
	fma.rn.f32 	%f154, %f129, %f114, %f153;
	fma.rn.f32 	%f155, %f131, %f116, %f154;
	fma.rn.f32 	%f156, %f133, %f118, %f155;
	fma.rn.f32 	%f253, %f135, %f120, %f156;
	ld.shared.f32 	%f157, [%r41+64];
	fma.rn.f32 	%f158, %f157, %f54, %f252;
	ld.shared.f32 	%f159, [%r41+68];
	fma.rn.f32 	%f160, %f159, %f57, %f158;
	ld.shared.f32 	%f161, [%r41+72];
	fma.rn.f32 	%f162, %f161, %f60, %f160;
	ld.shared.f32 	%f163, [%r41+76];
	fma.rn.f32 	%f164, %f163, %f63, %f162;
	ld.shared.f32 	%f165, [%r41+80];
	fma.rn.f32 	%f166, %f165, %f66, %f164;
	ld.shared.f32 	%f167, [%r41+84];
	fma.rn.f32 	%f168, %f167, %f69, %f166;
	ld.shared.f32 	%f169, [%r41+88];
	fma.rn.f32 	%f170, %f169, %f72, %f168;
	ld.shared.f32 	%f171, [%r41+92];
	fma.rn.f32 	%f252, %f171, %f75, %f170;
	fma.rn.f32 	%f172, %f157, %f76, %f251;
	fma.rn.f32 	%f173, %f159, %f78, %f172;
	fma.rn.f32 	%f174, %f161, %f80, %f173;
	fma.rn.f32 	%f175, %f163, %f82, %f174;
	fma.rn.f32 	%f176, %f165, %f84, %f175;
	fma.rn.f32 	%f177, %f167, %f86, %f176;
	fma.rn.f32 	%f178, %f169, %f88, %f177;
	fma.rn.f32 	%f251, %f171, %f90, %f178;
	fma.rn.f32 	%f179, %f157, %f91, %f250;
	fma.rn.f32 	%f180, %f159, %f93, %f179;
	fma.rn.f32 	%f181, %f161, %f95, %f180;
	fma.rn.f32 	%f182, %f163, %f97, %f181;
	fma.rn.f32 	%f183, %f165, %f99, %f182;
	fma.rn.f32 	%f184, %f167, %f101, %f183;
	fma.rn.f32 	%f185, %f169, %f103, %f184;
	fma.rn.f32 	%f250, %f171, %f105, %f185;
	fma.rn.f32 	%f186, %f157, %f106, %f249;
	fma.rn.f32 	%f187, %f159, %f108, %f186;
	fma.rn.f32 	%f188, %f161, %f110, %f187;
	fma.rn.f32 	%f189, %f163, %f112, %f188;
	fma.rn.f32 	%f190, %f165, %f114, %f189;
	fma.rn.f32 	%f191, %f167, %f116, %f190;
	fma.rn.f32 	%f192, %f169, %f118, %f191;
	fma.rn.f32 	%f249, %f171, %f120, %f192;
	ld.shared.f32 	%f193, [%r41+96];
	fma.rn.f32 	%f194, %f193, %f54, %f248;
	ld.shared.f32 	%f195, [%r41+100];
	fma.rn.f32 	%f196, %f195, %f57, %f194;
	ld.shared.f32 	%f197, [%r41+104];
	fma.rn.f32 	%f198, %f197, %f60, %f196;
	ld.shared.f32 	%f199, [%r41+108];
	fma.rn.f32 	%f200, %f199, %f63, %f198;
	ld.shared.f32 	%f201, [%r41+112];
	fma.rn.f32 	%f202, %f201, %f66, %f200;
	ld.shared.f32 	%f203, [%r41+116];
	fma.rn.f32 	%f204, %f203, %f69, %f202;
	ld.shared.f32 	%f205, [%r41+120];
	fma.rn.f32 	%f206, %f205, %f72, %f204;
	ld.shared.f32 	%f207, [%r41+124];
	fma.rn.f32 	%f248, %f207, %f75, %f206;
	fma.rn.f32 	%f208, %f193, %f76, %f247;
	fma.rn.f32 	%f209, %f195, %f78, %f208;
	fma.rn.f32 	%f210, %f197, %f80, %f209;
	fma.rn.f32 	%f211, %f199, %f82, %f210;
	fma.rn.f32 	%f212, %f201, %f84, %f211;
	fma.rn.f32 	%f213, %f203, %f86, %f212;
	fma.rn.f32 	%f214, %f205, %f88, %f213;
	fma.rn.f32 	%f247, %f207, %f90, %f214;
	fma.rn.f32 	%f215, %f193, %f91, %f246;
	fma.rn.f32 	%f216, %f195, %f93, %f215;
	fma.rn.f32 	%f217, %f197, %f95, %f216;
	fma.rn.f32 	%f218, %f199, %f97, %f217;
	fma.rn.f32 	%f219, %f201, %f99, %f218;
	fma.rn.f32 	%f220, %f203, %f101, %f219;
	fma.rn.f32 	%f221, %f205, %f103, %f220;
	fma.rn.f32 	%f246, %f207, %f105, %f221;
	fma.rn.f32 	%f222, %f193, %f106, %f245;
	fma.rn.f32 	%f223, %f195, %f108, %f222;
	fma.rn.f32 	%f224, %f197, %f110, %f223;
	fma.rn.f32 	%f225, %f199, %f112, %f224;
	fma.rn.f32 	%f226, %f201, %f114, %f225;
	fma.rn.f32 	%f227, %f203, %f116, %f226;
	fma.rn.f32 	%f228, %f205, %f118, %f227;
	fma.rn.f32 	%f245, %f207, %f120, %f228;
	bar.sync 	0;
	add.s32 	%r60, %r60, 8;
	add.s64 	%rd28, %rd28, 32;
	shl.b32 	%r44, %r57, 3;
	add.s32 	%r59, %r59, %r44;
	setp.lt.s32 	%p2, %r60, %r8;
	@%p2 bra 	$L__BB0_2;
$L__BB0_3:
	ld.param.u32 	%r58, [_Z9kernel_v2iiiPKfiS0_iPfi_param_8];
	ld.param.u64 	%rd27, [_Z9kernel_v2iiiPKfiS0_iPfi_param_7];
	cvta.to.global.u64 	%rd19, %rd27;
	mov.u32 	%r45, %ctaid.y;
	shl.b32 	%r46, %r45, 7;
	mov.u32 	%r47, %ctaid.x;
	shl.b32 	%r48, %r47, 7;
	mov.u32 	%r49, %tid.y;
	shl.b32 	%r50, %r49, 2;
	add.s32 	%r51, %r46, %r50;
	mov.u32 	%r52, %tid.x;
	shl.b32 	%r53, %r52, 2;
	add.s32 	%r54, %r48, %r53;
	mad.lo.s32 	%r55, %r51, %r58, %r54;
	mul.wide.s32 	%rd20, %r55, 4;
	add.s64 	%rd21, %rd19, %rd20;
	st.global.f32 	[%rd21], %f260;
	st.global.f32 	[%rd21+4], %f259;
	st.global.f32 	[%rd21+8], %f258;
	st.global.f32 	[%rd21+12], %f257;
	mul.wide.s32 	%rd22, %r58, 4;
	add.s64 	%rd23, %rd21, %rd22;
	st.global.f32 	[%rd23], %f256;
	st.global.f32 	[%rd23+4], %f255;
	st.global.f32 	[%rd23+8], %f254;
	st.global.f32 	[%rd23+12], %f253;
	add.s64 	%rd24, %rd23, %rd22;
	st.global.f32 	[%rd24], %f252;
	st.global.f32 	[%rd24+4], %f251;
	st.global.f32 	[%rd24+8], %f250;
	st.global.f32 	[%rd24+12], %f249;
	add.s64 	%rd25, %rd24, %rd22;
	st.global.f32 	[%rd25], %f248;
	st.global.f32 	[%rd25+4], %f247;
	st.global.f32 	[%rd25+8], %f246;
	st.global.f32 	[%rd25+12], %f245;
	ret;

}


// ===== COMPILED SASS (sm_100) =====

	.target	sm_100

	.elftype	@"ET_EXEC"


//--------------------- .note.nv.tkinfo           --------------------------
	.section	.note.nv.tkinfo,"",@"SHT_NOTE"
	.sectionflags	@"SHF_NOTE_NV_TKINFO"
	.tkinfo
        /*0018*/ 	.word	0x00000002
        /*0030*/ 	.string	""
        /*0030*/ 	.string	"ptxas"
        /*0030*/ 	.string	"Cuda compilation tools, release 13.0, V13.0.88"
        /*0030*/ 	.string	"Build cuda_13.0.r13.0/compiler.36424714_0"
        /*0030*/ 	.string	"-arch sm_100 -m 64 "



//--------------------- .note.nv.cuinfo           --------------------------
	.section	.note.nv.cuinfo,"",@"SHT_NOTE"
	.sectionflags	@"SHF_NOTE_NV_CUINFO"
        /*0018*/ 	.short	0x0002
        /*001a*/ 	.short	0x0064
        /*001c*/ 	.short	0x0082
	.zero		2


//--------------------- .nv.info                  --------------------------
	.section	.nv.info,"",@"SHT_CUDA_INFO"
	.align	4


	//----- nvinfo : EIATTR_REGCOUNT
	.align		4
        /*0000*/ 	.byte	0x04, 0x2f
        /*0002*/ 	.short	(.L_1 - .L_0)
	.align		4
.L_0:
        /*0004*/ 	.word	index@(_Z9kernel_v2iiiPKfiS0_iPfi)
        /*0008*/ 	.word	0x00000038


	//----- nvinfo : EIATTR_FRAME_SIZE
	.align		4
.L_1:
        /*000c*/ 	.byte	0x04, 0x11
        /*000e*/ 	.short	(.L_3 - .L_2)
	.align		4
.L_2:
        /*0010*/ 	.word	index@(_Z9kernel_v2iiiPKfiS0_iPfi)
        /*0014*/ 	.word	0x00000000


	//----- nvinfo : EIATTR_MIN_STACK_SIZE
	.align		4
.L_3:
        /*0018*/ 	.byte	0x04, 0x12
        /*001a*/ 	.short	(.L_5 - .L_4)
	.align		4
.L_4:
        /*001c*/ 	.word	index@(_Z9kernel_v2iiiPKfiS0_iPfi)
        /*0020*/ 	.word	0x00000000
.L_5:


//--------------------- .nv.compat                --------------------------
	.section	.nv.compat,"",@"SHT_CUDA_COMPAT_INFO"
	.align	4
        /*0000*/ 	.byte	0x02, 0x09, 0x00, 0x00, 0x02, 0x02, 0x01, 0x00, 0x02, 0x05, 0x05, 0x00, 0x03, 0x07, 0x01, 0x01
        /*0010*/ 	.byte	0x02, 0x03, 0x00, 0x00, 0x02, 0x06, 0x01, 0x00, 0x04, 0x0b, 0x08, 0x00, 0x09, 0x00, 0x00, 0x00
        /*0020*/ 	.byte	0x00, 0x00, 0x00, 0x00


//--------------------- .nv.info._Z9kernel_v2iiiPKfiS0_iPfi --------------------------
	.section	.nv.info._Z9kernel_v2iiiPKfiS0_iPfi,"",@"SHT_CUDA_INFO"
	.sectionflags	@""
	.align	4


	//----- nvinfo : EIATTR_CUDA_API_VERSION
	.align		4
        /*0000*/ 	.byte	0x04, 0x37
        /*0002*/ 	.short	(.L_7 - .L_6)
.L_6:
        /*0004*/ 	.word	0x00000082


	//----- nvinfo : EIATTR_KPARAM_INFO
	.align		4
.L_7:
        /*0008*/ 	.byte	0x04, 0x17
        /*000a*/ 	.short	(.L_9 - .L_8)
.L_8:
        /*000c*/ 	.word	0x00000000
        /*0010*/ 	.short	0x0008
        /*0012*/ 	.short	0x0038
        /*0014*/ 	.byte	0x00, 0xf0, 0x11, 0x00


	//----- nvinfo : EIATTR_KPARAM_INFO
	.align		4
.L_9:
        /*0018*/ 	.byte	0x04, 0x17
        /*001a*/ 	.short	(.L_11 - .L_10)
.L_10:
        /*001c*/ 	.word	0x00000000
        /*0020*/ 	.short	0x0007
        /*0022*/ 	.short	0x0030
        /*0024*/ 	.byte	0x00, 0xf5, 0x21, 0x00


	//----- nvinfo : EIATTR_KPARAM_INFO
	.align		4
.L_11:
        /*0028*/ 	.byte	0x04, 0x17
        /*002a*/ 	.short	(.L_13 - .L_12)
.L_12:
        /*002c*/ 	.word	0x00000000
        /*0030*/ 	.short	0x0006
        /*0032*/ 	.short	0x0028
        /*0034*/ 	.byte	0x00, 0xf0, 0x11, 0x00


	//----- nvinfo : EIATTR_KPARAM_INFO
	.align		4
.L_13:
        /*0038*/ 	.byte	0x04, 0x17
        /*003a*/ 	.short	(.L_15 - .L_14)
.L_14:
        /*003c*/ 	.word	0x00000000
        /*0040*/ 	.short	0x0005
        /*0042*/ 	.short	0x0020
        /*0044*/ 	.byte	0x00, 0xf5, 0x21, 0x00


	//----- nvinfo : EIATTR_KPARAM_INFO
	.align		4
.L_15:
        /*0048*/ 	.byte	0x04, 0x17
        /*004a*/ 	.short	(.L_17 - .L_16)
.L_16:
        /*004c*/ 	.word	0x00000000
        /*0050*/ 	.short	0x0004
        /*0052*/ 	.short	0x0018
        /*0054*/ 	.byte	0x00, 0xf0, 0x11, 0x00


	//----- nvinfo : EIATTR_KPARAM_INFO
	.align		4
.L_17:
        /*0058*/ 	.byte	0x04, 0x17
        /*005a*/ 	.short	(.L_19 - .L_18)
.L_18:
        /*005c*/ 	.word	0x00000000
        /*0060*/ 	.short	0x0003
        /*0062*/ 	.short	0x0010
        /*0064*/ 	.byte	0x00, 0xf5, 0x21, 0x00


	//----- nvinfo : EIATTR_KPARAM_INFO
	.align		4
.L_19:
        /*0068*/ 	.byte	0x04, 0x17
        /*006a*/ 	.short	(.L_21 - .L_20)
.L_20:
        /*006c*/ 	.word	0x00000000
        /*0070*/ 	.short	0x0002
        /*0072*/ 	.short	0x0008
        /*0074*/ 	.byte	0x00, 0xf0, 0x11, 0x00


	//----- nvinfo : EIATTR_KPARAM_INFO
	.align		4
.L_21:
        /*0078*/ 	.byte	0x04, 0x17
        /*007a*/ 	.short	(.L_23 - .L_22)
.L_22:
        /*007c*/ 	.word	0x00000000
        /*0080*/ 	.short	0x0001
        /*0082*/ 	.short	0x0004
        /*0084*/ 	.byte	0x00, 0xf0, 0x11, 0x00


	//----- nvinfo : EIATTR_KPARAM_INFO
	.align		4
.L_23:
        /*0088*/ 	.byte	0x04, 0x17
        /*008a*/ 	.short	(.L_25 - .L_24)
.L_24:
        /*008c*/ 	.word	0x00000000
        /*0090*/ 	.short	0x0000
        /*0092*/ 	.short	0x0000
        /*0094*/ 	.byte	0x00, 0xf0, 0x11, 0x00


	//----- nvinfo : EIATTR_SPARSE_MMA_MASK
	.align		4
.L_25:
        /*0098*/ 	.byte	0x03, 0x50
        /*009a*/ 	.short	0x0000


	//----- nvinfo : EIATTR_MAXREG_COUNT
	.align		4
        /*009c*/ 	.byte	0x03, 0x1b
        /*009e*/ 	.short	0x00ff


	//----- nvinfo : EIATTR_NUM_BARRIERS
	.align		4
        /*00a0*/ 	.byte	0x02, 0x4c
        /*00a2*/ 	.byte	0x01
	.zero		1


	//----- nvinfo : EIATTR_MERCURY_ISA_VERSION
	.align		4
        /*00a4*/ 	.byte	0x03, 0x5f
        /*00a6*/ 	.short	0x0101


	//----- nvinfo : EIATTR_VRC_CTA_INIT_COUNT
	.align		4
        /*00a8*/ 	.byte	0x02, 0x4a
	.zero		1
	.zero		1


	//----- nvinfo : EIATTR_EXIT_INSTR_OFFSETS
	.align		4
        /*00ac*/ 	.byte	0x04, 0x1c
        /*00ae*/ 	.short	(.L_27 - .L_26)


	//   ....[0]....
.L_26:
        /*00b0*/ 	.word	0x00000f10


	//----- nvinfo : EIATTR_CBANK_PARAM_SIZE
	.align		4
.L_27:
        /*00b4*/ 	.byte	0x03, 0x19
        /*00b6*/ 	.short	0x003c


	//----- nvinfo : EIATTR_PARAM_CBANK
	.align		4
        /*00b8*/ 	.byte	0x04, 0x0a
        /*00ba*/ 	.short	(.L_29 - .L_28)
	.align		4
.L_28:
        /*00bc*/ 	.word	index@(.nv.constant0._Z9kernel_v2iiiPKfiS0_iPfi)
        /*00c0*/ 	.short	0x0380
        /*00c2*/ 	.short	0x003c


	//----- nvinfo : EIATTR_SW_WAR
	.align		4
.L_29:
        /*00c4*/ 	.byte	0x04, 0x36
        /*00c6*/ 	.short	(.L_31 - .L_30)
.L_30:
        /*00c8*/ 	.word	0x00000008
.L_31:


//--------------------- .nv.callgraph             --------------------------
	.section	.nv.callgraph,"",@"SHT_CUDA_CALLGRAPH"
	.align	4
	.sectionentsize	8
	.align		4
        /*0000*/ 	.word	0x00000000
	.align		4
        /*0004*/ 	.word	0xffffffff
	.align		4
        /*0008*/ 	.word	0x00000000
	.align		4
        /*000c*/ 	.word	0xfffffffe
	.align		4
        /*0010*/ 	.word	0x00000000
	.align		4
        /*0014*/ 	.word	0xfffffffd
	.align		4
        /*0018*/ 	.word	0x00000000
	.align		4
        /*001c*/ 	.word	0xfffffffc


//--------------------- .text._Z9kernel_v2iiiPKfiS0_iPfi --------------------------
	.section	.text._Z9kernel_v2iiiPKfiS0_iPfi,"ax",@progbits
	.align	128
        .global         _Z9kernel_v2iiiPKfiS0_iPfi
        .type           _Z9kernel_v2iiiPKfiS0_iPfi,@function
        .size           _Z9kernel_v2iiiPKfiS0_iPfi,(.L_x_3 - _Z9kernel_v2iiiPKfiS0_iPfi)
        .other          _Z9kernel_v2iiiPKfiS0_iPfi,@"STO_CUDA_ENTRY STV_DEFAULT"
_Z9kernel_v2iiiPKfiS0_iPfi:
.text._Z9kernel_v2iiiPKfiS0_iPfi:
[----:B------:R-:W-:Y:S01]  /*0000*/  LDC R1, c[0x0][0x37c] ;  /* 0x0000df00ff017b82 */ /* 0x000fe20000000800 */
[----:B------:R-:W0:Y:S01]  /*0010*/  LDCU UR10, c[0x0][0x388] ;  /* 0x00007100ff0a77ac */ /* 0x000e220008000800 */
[----:B------:R-:W1:Y:S01]  /*0020*/  S2R R41, SR_TID.Y ;  /* 0x0000000000297919 */ /* 0x000e620000002200 */
[----:B------:R-:W-:Y:S02]  /*0030*/  CS2R R48, SRZ ;  /* 0x0000000000307805 */ /* 0x000fe4000001ff00 */
[----:B------:R-:W-:Y:S02]  /*0040*/  CS2R R38, SRZ ;  /* 0x0000000000267805 */ /* 0x000fe4000001ff00 */
[----:B------:R-:W-:Y:S01]  /*0050*/  CS2R R36, SRZ ;  /* 0x0000000000247805 */ /* 0x000fe2000001ff00 */
[----:B------:R-:W2:Y:S01]  /*0060*/  S2R R0, SR_TID.X ;  /* 0x0000000000007919 */ /* 0x000ea20000002100 */
[----:B------:R-:W-:Y:S02]  /*0070*/  CS2R R50, SRZ ;  /* 0x0000000000327805 */ /* 0x000fe4000001ff00 */
[----:B------:R-:W-:-:S02]  /*0080*/  CS2R R46, SRZ ;  /* 0x00000000002e7805 */ /* 0x000fc4000001ff00 */
[----:B------:R-:W-:Y:S02]  /*0090*/  CS2R R32, SRZ ;  /* 0x0000000000207805 */ /* 0x000fe4000001ff00 */
[----:B------:R-:W-:Y:S02]  /*00a0*/  CS2R R52, SRZ ;  /* 0x0000000000347805 */ /* 0x000fe4000001ff00 */
[----:B------:R-:W-:Y:S01]  /*00b0*/  CS2R R34, SRZ ;  /* 0x0000000000227805 */ /* 0x000fe2000001ff00 */
[----:B------:R-:W3:Y:S01]  /*00c0*/  LDCU.64 UR8, c[0x0][0x358] ;  /* 0x00006b00ff0877ac */ /* 0x000ee20008000a00 */
[----:B0-----:R-:W-:-:S09]  /*00d0*/  UISETP.GE.AND UP0, UPT, UR10, 0x1, UPT ;  /* 0x000000010a00788c */ /* 0x001fd2000bf06270 */
[----:B------:R-:W-:Y:S05]  /*00e0*/  BRA.U !UP0, `(.L_x_0) ;  /* 0x0000000d08147547 */ /* 0x000fea000b800000 */
[----:B------:R-:W0:Y:S01]  /*00f0*/  S2R R3, SR_CTAID.Y ;  /* 0x0000000000037919 */ /* 0x000e220000002600 */
[----:B------:R-:W1:Y:S01]  /*0100*/  LDCU UR4, c[0x0][0x360] ;  /* 0x00006c00ff0477ac */ /* 0x000e620008000800 */
[----:B------:R-:W4:Y:S01]  /*0110*/  LDC R40, c[0x0][0x3a8] ;  /* 0x0000ea00ff287b82 */ /* 0x000f220000000800 */
[----:B------:R-:W-:Y:S01]  /*0120*/  HFMA2 R48, -RZ, RZ, 0, 0 ;  /* 0x00000000ff307431 */ /* 0x000fe200000001ff */
[----:B------:R-:W5:Y:S01]  /*0130*/  LDCU UR5, c[0x0][0x398] ;  /* 0x00007300ff0577ac */ /* 0x000f620008000800 */
[----:B------:R-:W3:Y:S01]  /*0140*/  LDCU.64 UR6, c[0x0][0x390] ;  /* 0x00007200ff0677ac */ /* 0x000ee20008000a00 */
[----:B------:R-:W0:Y:S01]  /*0150*/  LDCU.64 UR12, c[0x0][0x3a0] ;  /* 0x00007400ff0c77ac */ /* 0x000e220008000a00 */
[----:B-12---:R-:W-:Y:S01]  /*0160*/  IMAD R42, R41, UR4, R0 ;  /* 0x00000004292a7c24 */ /* 0x006fe2000f8e0200 */
[----:B------:R-:W-:-:S04]  /*0170*/  UMOV UR4, URZ ;  /* 0x000000ff00047c82 */ /* 0x000fc80008000000 */
[--C-:B------:R-:W-:Y:S02]  /*0180*/  SHF.R.U32.HI R2, RZ, 0x3, R42.reuse ;  /* 0x00000003ff027819 */ /* 0x100fe4000001162a */
[----:B------:R-:W-:-:S05]  /*0190*/  SHF.R.U32.HI R43, RZ, 0x7, R42 ;  /* 0x00000007ff2b7819 */ /* 0x000fca000001162a */
[----:B----4-:R-:W-:Y:S01]  /*01a0*/  IMAD R43, R43, R40, RZ ;  /* 0x000000282b2b7224 */ /* 0x010fe200078e02ff */
[----:B0-----:R-:W-:Y:S02]  /*01b0*/  LEA R2, R3, R2, 0x7 ;  /* 0x0000000203027211 */ /* 0x001fe400078e38ff */
[----:B------:R-:W-:-:S03]  /*01c0*/  LOP3.LUT R3, R42, 0x7, RZ, 0xc0, !PT ;  /* 0x000000072a037812 */ /* 0x000fc600078ec0ff */
[----:B-----5:R-:W-:-:S05]  /*01d0*/  IMAD R2, R2, UR5, RZ ;  /* 0x0000000502027c24 */ /* 0x020fca000f8e02ff */
[----:B------:R-:W-:-:S04]  /*01e0*/  IADD3 R3, P0, PT, R2, R3, RZ ;  /* 0x0000000302037210 */ /* 0x000fc80007f1e0ff */
[----:B------:R-:W-:Y:S02]  /*01f0*/  LEA.HI.X.SX32 R4, R2, RZ, 0x1, P0 ;  /* 0x000000ff02047211 */ /* 0x000fe400000f0eff */
[----:B---3--:R-:W-:-:S04]  /*0200*/  LEA R2, P0, R3, UR6, 0x2 ;  /* 0x0000000603027c11 */ /* 0x008fc8000f8010ff */
[----:B------:R-:W-:-:S09]  /*0210*/  LEA.HI.X R3, R3, UR7, R4, 0x2, P0 ;  /* 0x0000000703037c11 */ /* 0x000fd200080f1404 */
.L_x_1:
[----:B------:R-:W0:Y:S01]  /*0220*/  S2R R5, SR_CTAID.X ;  /* 0x0000000000057919 */ /* 0x000e220000002500 */
[----:B------:R-:W-:Y:S01]  /*0230*/  LOP3.LUT R4, R42, 0x7f, RZ, 0xc0, !PT ;  /* 0x0000007f2a047812 */ /* 0x000fe200078ec0ff */
[----:B------:R1:W2:Y:S03]  /*0240*/  LDG.E R20, desc[UR8][R2.64] ;  /* 0x0000000802147981 */ /* 0x0002a6000c1e1900 */
[----:B0-----:R-:W-:-:S04]  /*0250*/  LEA R4, R5, R4, 0x7 ;  /* 0x0000000405047211 */ /* 0x001fc800078e38ff */
[----:B------:R-:W-:Y:S02]  /*0260*/  SHF.R.S32.HI R6, RZ, 0x1f, R4 ;  /* 0x0000001fff067819 */ /* 0x000fe40000011404 */
[----:B------:R-:W-:-:S04]  /*0270*/  IADD3 R5, P0, PT, R4, R43, RZ ;  /* 0x0000002b04057210 */ /* 0x000fc80007f1e0ff */
[----:B------:R-:W-:Y:S02]  /*0280*/  LEA.HI.X.SX32 R6, R43, R6, 0x1, P0 ;  /* 0x000000062b067211 */ /* 0x000fe400000f0eff */
[----:B------:R-:W-:-:S04]  /*0290*/  LEA R4, P0, R5, UR12, 0x2 ;  /* 0x0000000c05047c11 */ /* 0x000fc8000f8010ff */
[----:B------:R-:W-:-:S05]  /*02a0*/  LEA.HI.X R5, R5, UR13, R6, 0x2, P0 ;  /* 0x0000000d05057c11 */ /* 0x000fca00080f1406 */
[----:B------:R-:W3:Y:S01]  /*02b0*/  LDG.E R22, desc[UR8][R4.64] ;  /* 0x0000000804167981 */ /* 0x000ee2000c1e1900 */
[----:B------:R-:W0:Y:S01]  /*02c0*/  S2UR UR7, SR_CgaCtaId ;  /* 0x00000000000779c3 */ /* 0x000e220000008800 */
[----:B------:R-:W-:Y:S01]  /*02d0*/  UMOV UR5, 0x400 ;  /* 0x0000040000057882 */ /* 0x000fe20000000000 */
[----:B------:R-:W-:Y:S01]  /*02e0*/  SHF.L.U32 R6, R42, 0x2, RZ ;  /* 0x000000022a067819 */ /* 0x000fe200000006ff */
[----:B------:R-:W-:-:S03]  /*02f0*/  UIADD3 UR6, UPT, UPT, UR5, 0x1000, URZ ;  /* 0x0000100005067890 */ /* 0x000fc6000fffe0ff */
[C---:B------:R-:W-:Y:S02]  /*0300*/  LOP3.LUT R7, R6.reuse, 0xffffffe0, RZ, 0xc0, !PT ;  /* 0xffffffe006077812 */ /* 0x040fe400078ec0ff */
[C---:B------:R-:W-:Y:S02]  /*0310*/  LOP3.LUT R8, R6.reuse, 0x1c, RZ, 0xc0, !PT ;  /* 0x0000001c06087812 */ /* 0x040fe400078ec0ff */
[C---:B------:R-:W-:Y:S02]  /*0320*/  LOP3.LUT R9, R6.reuse, 0xfffffe00, RZ, 0xc0, !PT ;  /* 0xfffffe0006097812 */ /* 0x040fe400078ec0ff */
[----:B------:R-:W-:Y:S01]  /*0330*/  LOP3.LUT R6, R6, 0x1fc, RZ, 0xc0, !PT ;  /* 0x000001fc06067812 */ /* 0x000fe200078ec0ff */
[----:B0-----:R-:W-:Y:S02]  /*0340*/  ULEA UR5, UR7, UR5, 0x18 ;  /* 0x0000000507057291 */ /* 0x001fe4000f8ec0ff */
[----:B------:R-:W-:-:S04]  /*0350*/  ULEA UR6, UR7, UR6, 0x18 ;  /* 0x0000000607067291 */ /* 0x000fc8000f8ec0ff */
[----:B------:R-:W-:Y:S02]  /*0360*/  IADD3 R21, PT, PT, R8, UR5, R7 ;  /* 0x0000000508157c10 */ /* 0x000fe4000fffe007 */
[----:B------:R-:W-:Y:S02]  /*0370*/  IADD3 R23, PT, PT, R6, UR6, R9 ;  /* 0x0000000606177c10 */ /* 0x000fe4000fffe009 */
[----:B------:R-:W-:Y:S02]  /*0380*/  LEA R45, R41, UR5, 0x7 ;  /* 0x00000005292d7c11 */ /* 0x000fe4000f8e38ff */
[----:B------:R-:W-:Y:S01]  /*0390*/  LEA R44, R0, UR6, 0x4 ;  /* 0x00000006002c7c11 */ /* 0x000fe2000f8e20ff */
[----:B------:R-:W-:-:S04]  /*03a0*/  UIADD3 UR4, UPT, UPT, UR4, 0x8, URZ ;  /* 0x0000000804047890 */ /* 0x000fc8000fffe0ff */
[----:B------:R-:W-:Y:S01]  /*03b0*/  UISETP.GE.AND UP0, UPT, UR4, UR10, UPT ;  /* 0x0000000a0400728c */ /* 0x000fe2000bf06270 */
[----:B-1----:R-:W-:Y:S02]  /*03c0*/  IADD3 R2, P0, PT, R2, 0x20, RZ ;  /* 0x0000002002027810 */ /* 0x002fe40007f1e0ff */
[----:B------:R-:W-:Y:S02]  /*03d0*/  LEA R43, R40, R43, 0x3 ;  /* 0x0000002b282b7211 */ /* 0x000fe400078e18ff */
[----:B------:R-:W-:Y:S01]  /*03e0*/  IADD3.X R3, PT, PT, RZ, R3, RZ, P0, !PT ;  /* 0x00000003ff037210 */ /* 0x000fe200007fe4ff */
[----:B--2---:R-:W-:Y:S04]  /*03f0*/  STS [R21], R20 ;  /* 0x0000001415007388 */ /* 0x004fe80000000800 */
[----:B---3--:R-:W-:Y:S01]  /*0400*/  STS [R23], R22 ;  /* 0x0000001617007388 */ /* 0x008fe20000000800 */
[----:B------:R-:W-:Y:S06]  /*0410*/  BAR.SYNC.DEFER_BLOCKING 0x0 ;  /* 0x0000000000007b1d */ /* 0x000fec0000010000 */
[----:B------:R-:W-:Y:S04]  /*0420*/  LDS.128 R4, [R45] ;  /* 0x000000002d047984 */ /* 0x000fe80000000c00 */
[----:B------:R-:W0:Y:S04]  /*0430*/  LDS.128 R24, [R44] ;  /* 0x000000002c187984 */ /* 0x000e280000000c00 */
[----:B------:R-:W1:Y:S04]  /*0440*/  LDS.128 R8, [R45+0x20] ;  /* 0x000020002d087984 */ /* 0x000e680000000c00 */
[----:B------:R-:W2:Y:S04]  /*0450*/  LDS.128 R12, [R45+0x40] ;  /* 0x000040002d0c7984 */ /* 0x000ea80000000c00 */
[----:B------:R-:W3:Y:S04]  /*0460*/  LDS.128 R16, [R45+0x60] ;  /* 0x000060002d107984 */ /* 0x000ee80000000c00 */
[----:B------:R-:W4:Y:S04]  /*0470*/  LDS.128 R28, [R44+0x200] ;  /* 0x000200002c1c7984 */ /* 0x000f280000000c00 */
[----:B------:R-:W5:Y:S01]  /*0480*/  LDS.128 R20, [R44+0x400] ;  /* 0x000400002c147984 */ /* 0x000f620000000c00 */
[C---:B0-----:R-:W-:Y:S01]  /*0490*/  FFMA R53, R4.reuse, R24, R53 ;  /* 0x0000001804357223 */ /* 0x041fe20000000035 */
[C---:B------:R-:W-:Y:S01]  /*04a0*/  FFMA R38, R4.reuse, R25, R38 ;  /* 0x0000001904267223 */ /* 0x040fe20000000026 */
[C---:B------:R-:W-:Y:S01]  /*04b0*/  FFMA R35, R4.reuse, R26, R35 ;  /* 0x0000001a04237223 */ /* 0x040fe20000000023 */
[----:B------:R-:W-:Y:S01]  /*04c0*/  FFMA R34, R4, R27, R34 ;  /* 0x0000001b04227223 */ /* 0x000fe20000000022 */
[----:B-1----:R-:W-:Y:S01]  /*04d0*/  FFMA R51, R24, R8, R51 ;  /* 0x0000000818337223 */ /* 0x002fe20000000033 */
[C---:B------:R-:W-:Y:S01]  /*04e0*/  FFMA R4, R8.reuse, R25, R52 ;  /* 0x0000001908047223 */ /* 0x040fe20000000034 */
[C---:B------:R-:W-:Y:S01]  /*04f0*/  FFMA R33, R8.reuse, R26, R33 ;  /* 0x0000001a08217223 */ /* 0x040fe20000000021 */
[----:B------:R-:W-:Y:S01]  /*0500*/  FFMA R46, R8, R27, R46 ;  /* 0x0000001b082e7223 */ /* 0x000fe2000000002e */
[----:B--2---:R-:W-:Y:S01]  /*0510*/  FFMA R36, R24, R12, R36 ;  /* 0x0000000c18247223 */ /* 0x004fe20000000024 */
[C---:B------:R-:W-:Y:S01]  /*0520*/  FFMA R32, R12.reuse, R25, R32 ;  /* 0x000000190c207223 */ /* 0x040fe20000000020 */
[C---:B------:R-:W-:Y:S01]  /*0530*/  FFMA R47, R12.reuse, R26, R47 ;  /* 0x0000001a0c2f7223 */ /* 0x040fe2000000002f */
[----:B------:R-:W-:Y:S01]  /*0540*/  FFMA R8, R12, R27, R50 ;  /* 0x0000001b0c087223 */ /* 0x000fe20000000032 */
[----:B---3--:R-:W-:Y:S01]  /*0550*/  FFMA R37, R24, R16, R37 ;  /* 0x0000001018257223 */ /* 0x008fe20000000025 */
[C---:B------:R-:W-:Y:S01]  /*0560*/  FFMA R12, R16.reuse, R25, R39 ;  /* 0x00000019100c7223 */ /* 0x040fe20000000027 */
[C---:B------:R-:W-:Y:S01]  /*0570*/  FFMA R49, R16.reuse, R26, R49 ;  /* 0x0000001a10317223 */ /* 0x040fe20000000031 */
[----:B------:R-:W-:-:S02]  /*0580*/  FFMA R48, R16, R27, R48 ;  /* 0x0000001b10307223 */ /* 0x000fc40000000030 */
[----:B------:R-:W0:Y:S01]  /*0590*/  LDS.128 R24, [R44+0x600] ;  /* 0x000600002c187984 */ /* 0x000e220000000c00 */
[C---:B----4-:R-:W-:Y:S01]  /*05a0*/  FFMA R53, R28.reuse, R5, R53 ;  /* 0x000000051c357223 */ /* 0x050fe20000000035 */
[C---:B------:R-:W-:Y:S01]  /*05b0*/  FFMA R39, R5.reuse, R29, R38 ;  /* 0x0000001d05277223 */ /* 0x040fe20000000026 */
[C---:B------:R-:W-:Y:S01]  /*05c0*/  FFMA R35, R5.reuse, R30, R35 ;  /* 0x0000001e05237223 */ /* 0x040fe20000000023 */
[----:B------:R-:W-:Y:S01]  /*05d0*/  FFMA R34, R5, R31, R34 ;  /* 0x0000001f05227223 */ /* 0x000fe20000000022 */
[-C--:B------:R-:W-:Y:S01]  /*05e0*/  FFMA R51, R28, R9.reuse, R51 ;  /* 0x000000091c337223 */ /* 0x080fe20000000033 */
[-C--:B------:R-:W-:Y:S01]  /*05f0*/  FFMA R4, R29, R9.reuse, R4 ;  /* 0x000000091d047223 */ /* 0x080fe20000000004 */
[-C--:B------:R-:W-:Y:S01]  /*0600*/  FFMA R33, R30, R9.reuse, R33 ;  /* 0x000000091e217223 */ /* 0x080fe20000000021 */
        /* <DEDUP_REMOVED lines=9> */
[----:B-----5:R-:W-:Y:S01]  /*06a0*/  FFMA R49, R20, R6, R53 ;  /* 0x0000000614317223 */ /* 0x020fe20000000035 */
        /* <DEDUP_REMOVED lines=9> */
[----:B------:R-:W-:Y:S01]  /*0740*/  LDS.128 R28, [R45+0x10] ;  /* 0x000010002d1c7984 */ /* 0x000fe20000000c00 */
[-C--:B------:R-:W-:Y:S01]  /*0750*/  FFMA R47, R22, R14.reuse, R47 ;  /* 0x0000000e162f7223 */ /* 0x080fe2000000002f */
[----:B------:R-:W-:-:S02]  /*0760*/  FFMA R8, R23, R14, R8 ;  /* 0x0000000e17087223 */ /* 0x000fc40000000008 */
[----:B------:R-:W1:Y:S01]  /*0770*/  LDS.128 R32, [R44+0x800] ;  /* 0x000800002c207984 */ /* 0x000e620000000c00 */
[-C--:B------:R-:W-:Y:S01]  /*0780*/  FFMA R13, R20, R18.reuse, R13 ;  /* 0x00000012140d7223 */ /* 0x080fe2000000000d */
[-C--:B------:R-:W-:Y:S01]  /*0790*/  FFMA R12, R21, R18.reuse, R12 ;  /* 0x00000012150c7223 */ /* 0x080fe2000000000c */
[-C--:B------:R-:W-:Y:S01]  /*07a0*/  FFMA R14, R22, R18.reuse, R37 ;  /* 0x00000012160e7223 */ /* 0x080fe20000000025 */
[----:B------:R-:W-:Y:S01]  /*07b0*/  FFMA R48, R23, R18, R48 ;  /* 0x0000001217307223 */ /* 0x000fe20000000030 */
[----:B------:R-:W2:Y:S01]  /*07c0*/  LDS.128 R36, [R45+0x30] ;  /* 0x000030002d247984 */ /* 0x000ea20000000c00 */
[C---:B0-----:R-:W-:Y:S01]  /*07d0*/  FFMA R49, R24.reuse, R7, R49 ;  /* 0x0000000718317223 */ /* 0x041fe20000000031 */
[C---:B------:R-:W-:Y:S01]  /*07e0*/  FFMA R16, R7.reuse, R25, R16 ;  /* 0x0000001907107223 */ /* 0x040fe20000000010 */
[C---:B------:R-:W-:Y:S01]  /*07f0*/  FFMA R17, R7.reuse, R26, R17 ;  /* 0x0000001a07117223 */ /* 0x040fe20000000011 */
[----:B------:R-:W-:Y:S01]  /*0800*/  FFMA R18, R7, R27, R6 ;  /* 0x0000001b07127223 */ /* 0x000fe20000000006 */
[----:B------:R-:W-:Y:S01]  /*0810*/  FFMA R53, R25, R11, R4 ;  /* 0x0000000b19357223 */ /* 0x000fe20000000004 */
[----:B------:R-:W-:-:S02]  /*0820*/  FFMA R21, R24, R15, R5 ;  /* 0x0000000f18157223 */ /* 0x000fc40000000005 */
[----:B------:R-:W0:Y:S01]  /*0830*/  LDS.128 R4, [R45+0x50] ;  /* 0x000050002d047984 */ /* 0x000e220000000c00 */
[-C--:B------:R-:W-:Y:S01]  /*0840*/  FFMA R51, R24, R11.reuse, R51 ;  /* 0x0000000b18337223 */ /* 0x080fe20000000033 */
[CC--:B------:R-:W-:Y:S01]  /*0850*/  FFMA R22, R26.reuse, R11.reuse, R9 ;  /* 0x0000000b1a167223 */ /* 0x0c0fe20000000009 */
[----:B------:R-:W-:Y:S01]  /*0860*/  FFMA R46, R27, R11, R46 ;  /* 0x0000000b1b2e7223 */ /* 0x000fe2000000002e */
[-C--:B------:R-:W-:Y:S01]  /*0870*/  FFMA R23, R25, R15.reuse, R10 ;  /* 0x0000000f19177223 */ /* 0x080fe2000000000a */
[-C--:B------:R-:W-:Y:S02]  /*0880*/  FFMA R20, R27, R15.reuse, R8 ;  /* 0x0000000f1b147223 */ /* 0x080fe40000000008 */
[----:B------:R3:W4:Y:S01]  /*0890*/  LDS.128 R8, [R45+0x70] ;  /* 0x000070002d087984 */ /* 0x0007220000000c00 */
[----:B------:R-:W-:Y:S01]  /*08a0*/  FFMA R47, R26, R15, R47 ;  /* 0x0000000f1a2f7223 */ /* 0x000fe2000000002f */
[-C--:B------:R-:W-:Y:S01]  /*08b0*/  FFMA R24, R24, R19.reuse, R13 ;  /* 0x0000001318187223 */ /* 0x080fe2000000000d */
[-C--:B------:R-:W-:Y:S01]  /*08c0*/  FFMA R25, R25, R19.reuse, R12 ;  /* 0x0000001319197223 */ /* 0x080fe2000000000c */
[-C--:B------:R-:W-:Y:S01]  /*08d0*/  FFMA R26, R26, R19.reuse, R14 ;  /* 0x000000131a1a7223 */ /* 0x080fe2000000000e */
[----:B------:R-:W-:Y:S01]  /*08e0*/  FFMA R48, R27, R19, R48 ;  /* 0x000000131b307223 */ /* 0x000fe20000000030 */
[----:B------:R-:W5:Y:S01]  /*08f0*/  LDS.128 R12, [R44+0xa00] ;  /* 0x000a00002c0c7984 */ /* 0x000f620000000c00 */
[C---:B-1----:R-:W-:Y:S01]  /*0900*/  FFMA R49, R28.reuse, R32, R49 ;  /* 0x000000201c317223 */ /* 0x042fe20000000031 */
[C---:B------:R-:W-:Y:S01]  /*0910*/  FFMA R50, R28.reuse, R33, R16 ;  /* 0x000000211c327223 */ /* 0x040fe20000000010 */
[C---:B------:R-:W-:Y:S01]  /*0920*/  FFMA R27, R28.reuse, R34, R17 ;  /* 0x000000221c1b7223 */ /* 0x040fe20000000011 */
[----:B------:R-:W-:-:S02]  /*0930*/  FFMA R28, R28, R35, R18 ;  /* 0x000000231c1c7223 */ /* 0x000fc40000000012 */
[----:B------:R-:W1:Y:S01]  /*0940*/  LDS.128 R16, [R44+0xc00] ;  /* 0x000c00002c107984 */ /* 0x000e620000000c00 */
[----:B--2---:R-:W-:Y:S01]  /*0950*/  FFMA R51, R32, R36, R51 ;  /* 0x0000002420337223 */ /* 0x004fe20000000033 */
[C---:B------:R-:W-:Y:S01]  /*0960*/  FFMA R52, R36.reuse, R33, R53 ;  /* 0x0000002124347223 */ /* 0x040fe20000000035 */
[C---:B---3--:R-:W-:Y:S01]  /*0970*/  FFMA R45, R36.reuse, R34, R22 ;  /* 0x00000022242d7223 */ /* 0x048fe20000000016 */
[----:B------:R-:W-:Y:S01]  /*0980*/  FFMA R46, R36, R35, R46 ;  /* 0x00000023242e7223 */ /* 0x000fe2000000002e */
[----:B0-----:R-:W-:Y:S01]  /*0990*/  FFMA R53, R32, R4, R21 ;  /* 0x0000000420357223 */ /* 0x001fe20000000015 */
[C---:B------:R-:W-:Y:S01]  /*09a0*/  FFMA R36, R4.reuse, R33, R23 ;  /* 0x0000002104247223 */ /* 0x040fe20000000017 */
[C---:B------:R-:W-:Y:S01]  /*09b0*/  FFMA R47, R4.reuse, R34, R47 ;  /* 0x00000022042f7223 */ /* 0x040fe2000000002f */
[----:B------:R-:W-:Y:S02]  /*09c0*/  FFMA R4, R4, R35, R20 ;  /* 0x0000002304047223 */ /* 0x000fe40000000014 */
[----:B------:R-:W0:Y:S01]  /*09d0*/  LDS.128 R20, [R44+0xe00] ;  /* 0x000e00002c147984 */ /* 0x000e220000000c00 */
[----:B----4-:R-:W-:Y:S01]  /*09e0*/  FFMA R24, R32, R8, R24 ;  /* 0x0000000820187223 */ /* 0x010fe20000000018 */
[C---:B------:R-:W-:Y:S01]  /*09f0*/  FFMA R32, R8.reuse, R33, R25 ;  /* 0x0000002108207223 */ /* 0x040fe20000000019 */
[C---:B------:R-:W-:Y:S01]  /*0a00*/  FFMA R25, R8.reuse, R34, R26 ;  /* 0x0000002208197223 */ /* 0x040fe2000000001a */
[----:B------:R-:W-:Y:S01]  /*0a10*/  FFMA R48, R8, R35, R48 ;  /* 0x0000002308307223 */ /* 0x000fe20000000030 */
[C---:B-----5:R-:W-:Y:S01]  /*0a20*/  FFMA R49, R12.reuse, R29, R49 ;  /* 0x0000001d0c317223 */ /* 0x060fe20000000031 */
        /* <DEDUP_REMOVED lines=8> */
[C---:B------:R-:W-:Y:S01]  /*0ab0*/  FFMA R33, R29.reuse, R13, R50 ;  /* 0x0000000d1d217223 */ /* 0x040fe20000000032 */
[C---:B------:R-:W-:Y:S01]  /*0ac0*/  FFMA R27, R29.reuse, R14, R27 ;  /* 0x0000000e1d1b7223 */ /* 0x040fe2000000001b */
[----:B------:R-:W-:Y:S01]  /*0ad0*/  FFMA R28, R29, R15, R28 ;  /* 0x0000000f1d1c7223 */ /* 0x000fe2000000001c */
[-C--:B------:R-:W-:Y:S01]  /*0ae0*/  FFMA R5, R12, R9.reuse, R24 ;  /* 0x000000090c057223 */ /* 0x080fe20000000018 */
[-C--:B------:R-:W-:Y:S01]  /*0af0*/  FFMA R32, R13, R9.reuse, R32 ;  /* 0x000000090d207223 */ /* 0x080fe20000000020 */
[-C--:B------:R-:W-:Y:S01]  /*0b00*/  FFMA R25, R14, R9.reuse, R25 ;  /* 0x000000090e197223 */ /* 0x080fe20000000019 */
[----:B------:R-:W-:Y:S01]  /*0b10*/  FFMA R48, R15, R9, R48 ;  /* 0x000000090f307223 */ /* 0x000fe20000000030 */
[C---:B-1----:R-:W-:Y:S01]  /*0b20*/  FFMA R49, R16.reuse, R30, R49 ;  /* 0x0000001e10317223 */ /* 0x042fe20000000031 */
        /* <DEDUP_REMOVED lines=15> */
[C---:B0-----:R-:W-:Y:S01]  /*0c20*/  FFMA R53, R20.reuse, R31, R49 ;  /* 0x0000001f14357223 */ /* 0x041fe20000000031 */
        /* <DEDUP_REMOVED lines=15> */
[----:B------:R-:W-:Y:S06]  /*0d20*/  BAR.SYNC.DEFER_BLOCKING 0x0 ;  /* 0x0000000000007b1d */ /* 0x000fec0000010000 */
[----:B------:R-:W-:Y:S05]  /*0d30*/  BRA.U !UP0, `(.L_x_1) ;  /* 0xfffffff508387547 */ /* 0x000fea000b83ffff */
.L_x_0:
[----:B------:R-:W1:Y:S01]  /*0d40*/  S2R R4, SR_CTAID.Y ;  /* 0x0000000000047919 */ /* 0x000e620000002600 */
[----:B------:R-:W0:Y:S01]  /*0d50*/  LDC R9, c[0x0][0x3b8] ;  /* 0x0000ee00ff097b82 */ /* 0x000e220000000800 */
[----:B------:R-:W2:Y:S07]  /*0d60*/  S2R R5, SR_CTAID.X ;  /* 0x0000000000057919 */ /* 0x000eae0000002500 */
[----:B------:R-:W4:Y:S01]  /*0d70*/  LDC.64 R2, c[0x0][0x3b0] ;  /* 0x0000ec00ff027b82 */ /* 0x000f220000000a00 */
[----:B-1----:R-:W-:-:S02]  /*0d80*/  LEA R41, R4, R41, 0x5 ;  /* 0x0000002904297211 */ /* 0x002fc400078e28ff */
[----:B--2---:R-:W-:Y:S02]  /*0d90*/  LEA R5, R5, R0, 0x5 ;  /* 0x0000000005057211 */ /* 0x004fe400078e28ff */
[----:B------:R-:W-:Y:S02]  /*0da0*/  SHF.L.U32 R0, R41, 0x2, RZ ;  /* 0x0000000229007819 */ /* 0x000fe400000006ff */
[----:B------:R-:W-:-:S05]  /*0db0*/  SHF.L.U32 R5, R5, 0x2, RZ ;  /* 0x0000000205057819 */ /* 0x000fca00000006ff */
[----:B0-----:R-:W-:-:S04]  /*0dc0*/  IMAD R5, R0, R9, R5 ;  /* 0x0000000900057224 */ /* 0x001fc800078e0205 */
[----:B----4-:R-:W-:-:S05]  /*0dd0*/  IMAD.WIDE R2, R5, 0x4, R2 ;  /* 0x0000000405027825 */ /* 0x010fca00078e0202 */
[----:B---3--:R-:W-:Y:S01]  /*0de0*/  STG.E desc[UR8][R2.64], R53 ;  /* 0x0000003502007986 */ /* 0x008fe2000c101908 */
[----:B------:R-:W-:-:S03]  /*0df0*/  IMAD.WIDE R4, R9, 0x4, R2 ;  /* 0x0000000409047825 */ /* 0x000fc600078e0202 */
[----:B------:R-:W-:Y:S01]  /*0e00*/  STG.E desc[UR8][R2.64+0x4], R38 ;  /* 0x0000042602007986 */ /* 0x000fe2000c101908 */
[----:B------:R-:W-:-:S03]  /*0e10*/  IMAD.WIDE R6, R9, 0x4, R4 ;  /* 0x0000000409067825 */ /* 0x000fc600078e0204 */
[----:B------:R-:W-:Y:S04]  /*0e20*/  STG.E desc[UR8][R2.64+0x8], R35 ;  /* 0x0000082302007986 */ /* 0x000fe8000c101908 */
[----:B------:R-:W-:Y:S01]  /*0e30*/  STG.E desc[UR8][R2.64+0xc], R34 ;  /* 0x00000c2202007986 */ /* 0x000fe2000c101908 */
[----:B------:R-:W-:-:S03]  /*0e40*/  IMAD.WIDE R8, R9, 0x4, R6 ;  /* 0x0000000409087825 */ /* 0x000fc600078e0206 */
[----:B------:R-:W-:Y:S04]  /*0e50*/  STG.E desc[UR8][R4.64], R51 ;  /* 0x0000003304007986 */ /* 0x000fe8000c101908 */
        /* <DEDUP_REMOVED lines=10> */
[----:B------:R-:W-:Y:S01]  /*0f00*/  STG.E desc[UR8][R8.64+0xc], R48 ;  /* 0x00000c3008007986 */ /* 0x000fe2000c101908 */
[----:B------:R-:W-:Y:S05]  /*0f10*/  EXIT ;  /* 0x000000000000794d */ /* 0x000fea0003800000 */
.L_x_2:
[----:B------:R-:W-:-:S00]  /*0f20*/  BRA `(.L_x_2) ;  /* 0xfffffffc00fc7947 */ /* 0x000fc0000383ffff */
[----:B------:R-:W-:-:S00]  /*0f30*/  NOP ;  /* 0x0000000000007918 */ /* 0x000fc00000000000 */
        /* <DEDUP_REMOVED lines=12> */
.L_x_3:


//--------------------- .nv.shared._Z9kernel_v2iiiPKfiS0_iPfi --------------------------
	.section	.nv.shared._Z9kernel_v2iiiPKfiS0_iPfi,"aw",@nobits
	.sectionflags	@""
	.align	4
.nv.shared._Z9kernel_v2iiiPKfiS0_iPfi:
	.zero		9216


//--------------------- .nv.shared.reserved.0     --------------------------
	.section	.nv.shared.reserved.0,"aw",@nobits
	.weak		__nv_reservedSMEM_offset_0_alias
	.size		__nv_reservedSMEM_offset_0_alias, 0, 64
	.other		__nv_reservedSMEM_offset_0_alias,@"STO_CUDA_RESERVED_SHARED STV_DEFAULT"
__nv_reservedSMEM_offset_0_alias:
	.zero		0
	.zero		64


//--------------------- .nv.constant0._Z9kernel_v2iiiPKfiS0_iPfi --------------------------
	.section	.nv.constant0._Z9kernel_v2iiiPKfiS0_iPfi,"a",@progbits
	.sectionflags	@""
	.align	4
.nv.constant0._Z9kernel_v2iiiPKfiS0_iPfi:
	.zero		956


//--------------------- SYMBOLS --------------------------

	.type		.nv.reservedSmem.offset0,@object
	.size		.nv.reservedSmem.offset0,0x4
	.type		.nv.reservedSmem.cap,@object
	.size		.nv.reservedSmem.cap,0x4
